//
// Generated by NVIDIA NVVM Compiler
//
// Compiler Build ID: CL-36424714
// Cuda compilation tools, release 13.0, V13.0.88
// Based on NVVM 20.0.0
//

.version 9.0
.target sm_100
.address_size 64

	// .globl	_Z3addPKfPfi

.visible .entry _Z3addPKfPfi(
	.param .u64 .ptr .align 1 _Z3addPKfPfi_param_0,
	.param .u64 .ptr .align 1 _Z3addPKfPfi_param_1,
	.param .u32 _Z3addPKfPfi_param_2
)
{
	.reg .b32 	%r<12>;
	.reg .b32 	%f<2>;
	.reg .b64 	%rd<9>;

	ld.param.u64 	%rd1, [_Z3addPKfPfi_param_0];
	ld.param.u64 	%rd2, [_Z3addPKfPfi_param_1];
	ld.param.u32 	%r1, [_Z3addPKfPfi_param_2];
	cvta.to.global.u64 	%rd3, %rd2;
	cvta.to.global.u64 	%rd4, %rd1;
	mov.u32 	%r2, %ntid.y;
	mov.u32 	%r3, %ctaid.y;
	mov.u32 	%r4, %tid.y;
	mad.lo.s32 	%r5, %r2, %r3, %r4;
	mov.u32 	%r6, %ntid.x;
	mov.u32 	%r7, %ctaid.x;
	mov.u32 	%r8, %tid.x;
	mad.lo.s32 	%r9, %r6, %r7, %r8;
	mad.lo.s32 	%r10, %r1, %r9, %r5;
	mul.wide.s32 	%rd5, %r10, 4;
	add.s64 	%rd6, %rd4, %rd5;
	ld.global.f32 	%f1, [%rd6];
	mad.lo.s32 	%r11, %r1, %r5, %r9;
	mul.wide.s32 	%rd7, %r11, 4;
	add.s64 	%rd8, %rd3, %rd7;
	st.global.f32 	[%rd8], %f1;
	ret;

}


// ===== COMPILED SASS (sm_100) =====

	.target	sm_100

	.elftype	@"ET_EXEC"


//--------------------- .note.nv.tkinfo           --------------------------
	.section	.note.nv.tkinfo,"",@"SHT_NOTE"
	.sectionflags	@"SHF_NOTE_NV_TKINFO"
	.tkinfo
        /*0018*/ 	.word	0x00000002
        /*0030*/ 	.string	""
        /*0030*/ 	.string	"ptxas"
        /*0030*/ 	.string	"Cuda compilation tools, release 13.0, V13.0.88"
        /*0030*/ 	.string	"Build cuda_13.0.r13.0/compiler.36424714_0"
        /*0030*/ 	.string	"-arch sm_100 -m 64 "



//--------------------- .note.nv.cuinfo           --------------------------
	.section	.note.nv.cuinfo,"",@"SHT_NOTE"
	.sectionflags	@"SHF_NOTE_NV_CUINFO"
        /*0018*/ 	.short	0x0002
        /*001a*/ 	.short	0x0064
        /*001c*/ 	.short	0x0082
	.zero		2


//--------------------- .nv.info                  --------------------------
	.section	.nv.info,"",@"SHT_CUDA_INFO"
	.align	4


	//----- nvinfo : EIATTR_REGCOUNT
	.align		4
        /*0000*/ 	.byte	0x04, 0x2f
        /*0002*/ 	.short	(.L_1 - .L_0)
	.align		4
.L_0:
        /*0004*/ 	.word	index@(_Z3addPKfPfi)
        /*0008*/ 	.word	0x0000000a


	//----- nvinfo : EIATTR_FRAME_SIZE
	.align		4
.L_1:
        /*000c*/ 	.byte	0x04, 0x11
        /*000e*/ 	.short	(.L_3 - .L_2)
	.align		4
.L_2:
        /*0010*/ 	.word	index@(_Z3addPKfPfi)
        /*0014*/ 	.word	0x00000000


	//----- nvinfo : EIATTR_MIN_STACK_SIZE
	.align		4
.L_3:
        /*0018*/ 	.byte	0x04, 0x12
        /*001a*/ 	.short	(.L_5 - .L_4)
	.align		4
.L_4:
        /*001c*/ 	.word	index@(_Z3addPKfPfi)
        /*0020*/ 	.word	0x00000000
.L_5:


//--------------------- .nv.compat                --------------------------
	.section	.nv.compat,"",@"SHT_CUDA_COMPAT_INFO"
	.align	4
        /*0000*/ 	.byte	0x02, 0x09, 0x00, 0x00, 0x02, 0x02, 0x01, 0x00, 0x02, 0x05, 0x05, 0x00, 0x03, 0x07, 0x01, 0x01
        /*0010*/ 	.byte	0x02, 0x03, 0x00, 0x00, 0x02, 0x06, 0x01, 0x00, 0x04, 0x0b, 0x08, 0x00, 0x09, 0x00, 0x00, 0x00
        /*0020*/ 	.byte	0x00, 0x00, 0x00, 0x00


//--------------------- .nv.info._Z3addPKfPfi     --------------------------
	.section	.nv.info._Z3addPKfPfi,"",@"SHT_CUDA_INFO"
	.sectionflags	@""
	.align	4


	//----- nvinfo : EIATTR_CUDA_API_VERSION
	.align		4
        /*0000*/ 	.byte	0x04, 0x37
        /*0002*/ 	.short	(.L_7 - .L_6)
.L_6:
        /*0004*/ 	.word	0x00000082


	//----- nvinfo : EIATTR_KPARAM_INFO
	.align		4
.L_7:
        /*0008*/ 	.byte	0x04, 0x17
        /*000a*/ 	.short	(.L_9 - .L_8)
.L_8:
        /*000c*/ 	.word	0x00000000
        /*0010*/ 	.short	0x0002
        /*0012*/ 	.short	0x0010
        /*0014*/ 	.byte	0x00, 0xf0, 0x11, 0x00


	//----- nvinfo : EIATTR_KPARAM_INFO
	.align		4
.L_9:
        /*0018*/ 	.byte	0x04, 0x17
        /*001a*/ 	.short	(.L_11 - .L_10)
.L_10:
        /*001c*/ 	.word	0x00000000
        /*0020*/ 	.short	0x0001
        /*0022*/ 	.short	0x0008
        /*0024*/ 	.byte	0x00, 0xf5, 0x21, 0x00


	//----- nvinfo : EIATTR_KPARAM_INFO
	.align		4
.L_11:
        /*0028*/ 	.byte	0x04, 0x17
        /*002a*/ 	.short	(.L_13 - .L_12)
.L_12:
        /*002c*/ 	.word	0x00000000
        /*0030*/ 	.short	0x0000
        /*0032*/ 	.short	0x0000
        /*0034*/ 	.byte	0x00, 0xf5, 0x21, 0x00


	//----- nvinfo : EIATTR_SPARSE_MMA_MASK
	.align		4
.L_13:
        /*0038*/ 	.byte	0x03, 0x50
        /*003a*/ 	.short	0x0000


	//----- nvinfo : EIATTR_MAXREG_COUNT
	.align		4
        /*003c*/ 	.byte	0x03, 0x1b
        /*003e*/ 	.short	0x00ff


	//----- nvinfo : EIATTR_MERCURY_ISA_VERSION
	.align		4
        /*0040*/ 	.byte	0x03, 0x5f
        /*0042*/ 	.short	0x0101


	//----- nvinfo : EIATTR_VRC_CTA_INIT_COUNT
	.align		4
        /*0044*/ 	.byte	0x02, 0x4a
	.zero		1
	.zero		1


	//----- nvinfo : EIATTR_EXIT_INSTR_OFFSETS
	.align		4
        /*0048*/ 	.byte	0x04, 0x1c
        /*004a*/ 	.short	(.L_15 - .L_14)


	//   ....[0]....
.L_14:
        /*004c*/ 	.word	0x00000130


	//----- nvinfo : EIATTR_CBANK_PARAM_SIZE
	.align		4
.L_15:
        /*0050*/ 	.byte	0x03, 0x19
        /*0052*/ 	.short	0x0014


	//----- nvinfo : EIATTR_PARAM_CBANK
	.align		4
        /*0054*/ 	.byte	0x04, 0x0a
        /*0056*/ 	.short	(.L_17 - .L_16)
	.align		4
.L_16:
        /*0058*/ 	.word	index@(.nv.constant0._Z3addPKfPfi)
        /*005c*/ 	.short	0x0380
        /*005e*/ 	.short	0x0014


	//----- nvinfo : EIATTR_SW_WAR
	.align		4
.L_17:
        /*0060*/ 	.byte	0x04, 0x36
        /*0062*/ 	.short	(.L_19 - .L_18)
.L_18:
        /*0064*/ 	.word	0x00000008
.L_19:


//--------------------- .nv.callgraph             --------------------------
	.section	.nv.callgraph,"",@"SHT_CUDA_CALLGRAPH"
	.align	4
	.sectionentsize	8
	.align		4
        /*0000*/ 	.word	0x00000000
	.align		4
        /*0004*/ 	.word	0xffffffff
	.align		4
        /*0008*/ 	.word	0x00000000
	.align		4
        /*000c*/ 	.word	0xfffffffe
	.align		4
        /*0010*/ 	.word	0x00000000
	.align		4
        /*0014*/ 	.word	0xfffffffd
	.align		4
        /*0018*/ 	.word	0x00000000
	.align		4
        /*001c*/ 	.word	0xfffffffc


//--------------------- .text._Z3addPKfPfi        --------------------------
	.section	.text._Z3addPKfPfi,"ax",@progbits
	.align	128
        .global         _Z3addPKfPfi
        .type           _Z3addPKfPfi,@function
        .size           _Z3addPKfPfi,(.L_x_1 - _Z3addPKfPfi)
        .other          _Z3addPKfPfi,@"STO_CUDA_ENTRY STV_DEFAULT"
_Z3addPKfPfi:
.text._Z3addPKfPfi:
[----:B------:R-:W-:Y:S01]  /*0000*/  LDC R1, c[0x0][0x37c] ;  /* 0x0000df00ff017b82 */ /* 0x000fe20000000800 */
[----:B------:R-:W0:Y:S01]  /*0010*/  S2R R0, SR_CTAID.Y ;  /* 0x0000000000007919 */ /* 0x000e220000002600 */
[----:B------:R-:W0:Y:S06]  /*0020*/  LDCU UR6, c[0x0][0x364] ;  /* 0x00006c80ff0677ac */ /* 0x000e2c0008000800 */
[----:B------:R-:W1:Y:S01]  /*0030*/  LDC.64 R2, c[0x0][0x380] ;  /* 0x0000e000ff027b82 */ /* 0x000e620000000a00 */
[----:B------:R-:W0:Y:S01]  /*0040*/  S2R R5, SR_TID.Y ;  /* 0x0000000000057919 */ /* 0x000e220000002200 */
[----:B------:R-:W2:Y:S01]  /*0050*/  LDCU UR7, c[0x0][0x360] ;  /* 0x00006c00ff0777ac */ /* 0x000ea20008000800 */
[----:B------:R-:W2:Y:S01]  /*0060*/  S2R R7, SR_CTAID.X ;  /* 0x0000000000077919 */ /* 0x000ea20000002500 */
[----:B------:R-:W3:Y:S01]  /*0070*/  LDCU UR8, c[0x0][0x390] ;  /* 0x00007200ff0877ac */ /* 0x000ee20008000800 */
[----:B------:R-:W2:Y:S01]  /*0080*/  S2R R4, SR_TID.X ;  /* 0x0000000000047919 */ /* 0x000ea20000002100 */
[----:B------:R-:W4:Y:S01]  /*0090*/  LDCU.64 UR4, c[0x0][0x358] ;  /* 0x00006b00ff0477ac */ /* 0x000f220008000a00 */
[----:B0-----:R-:W-:-:S02]  /*00a0*/  IMAD R0, R0, UR6, R5 ;  /* 0x0000000600007c24 */ /* 0x001fc4000f8e0205 */
[----:B--2---:R-:W-:-:S04]  /*00b0*/  IMAD R7, R7, UR7, R4 ;  /* 0x0000000707077c24 */ /* 0x004fc8000f8e0204 */
[----:B---3--:R-:W-:-:S04]  /*00c0*/  IMAD R5, R7, UR8, R0 ;  /* 0x0000000807057c24 */ /* 0x008fc8000f8e0200 */
[----:B-1----:R-:W-:Y:S02]  /*00d0*/  IMAD.WIDE R2, R5, 0x4, R2 ;  /* 0x0000000405027825 */ /* 0x002fe400078e0202 */
[----:B------:R-:W0:Y:S04]  /*00e0*/  LDC.64 R4, c[0x0][0x388] ;  /* 0x0000e200ff047b82 */ /* 0x000e280000000a00 */
[----:B----4-:R-:W2:Y:S01]  /*00f0*/  LDG.E R3, desc[UR4][R2.64] ;  /* 0x0000000402037981 */ /* 0x010ea2000c1e1900 */
[----:B------:R-:W-:-:S04]  /*0100*/  IMAD R7, R0, UR8, R7 ;  /* 0x0000000800077c24 */ /* 0x000fc8000f8e0207 */
[----:B0-----:R-:W-:-:S05]  /*0110*/  IMAD.WIDE R4, R7, 0x4, R4 ;  /* 0x0000000407047825 */ /* 0x001fca00078e0204 */
[----:B--2---:R-:W-:Y:S01]  /*0120*/  STG.E desc[UR4][R4.64], R3 ;  /* 0x0000000304007986 */ /* 0x004fe2000c101904 */
[----:B------:R-:W-:Y:S05]  /*0130*/  EXIT ;  /* 0x000000000000794d */ /* 0x000fea0003800000 */
.L_x_0:
[----:B------:R-:W-:-:S00]  /*0140*/  BRA `(.L_x_0) ;  /* 0xfffffffc00fc7947 */ /* 0x000fc0000383ffff */
[----:B------:R-:W-:-:S00]  /*0150*/  NOP ;  /* 0x0000000000007918 */ /* 0x000fc00000000000 */
        /* <DEDUP_REMOVED lines=10> */
.L_x_1:


//--------------------- .nv.shared.reserved.0     --------------------------
	.section	.nv.shared.reserved.0,"aw",@nobits
	.weak		__nv_reservedSMEM_offset_0_alias
	.size		__nv_reservedSMEM_offset_0_alias, 0, 64
	.other		__nv_reservedSMEM_offset_0_alias,@"STO_CUDA_RESERVED_SHARED STV_DEFAULT"
__nv_reservedSMEM_offset_0_alias:
	.zero		0
	.zero		64


//--------------------- .nv.constant0._Z3addPKfPfi --------------------------
	.section	.nv.constant0._Z3addPKfPfi,"a",@progbits
	.sectionflags	@""
	.align	4
.nv.constant0._Z3addPKfPfi:
	.zero		916


//--------------------- SYMBOLS --------------------------

	.type		.nv.reservedSmem.offset0,@object
	.size		.nv.reservedSmem.offset0,0x4
